//
// Generated by NVIDIA NVVM Compiler
//
// Compiler Build ID: CL-36424714
// Cuda compilation tools, release 13.0, V13.0.88
// Based on NVVM 20.0.0
//

.version 9.0
.target sm_100
.address_size 64

	// .globl	_Z17phase_demo_kernelPfii

.visible .entry _Z17phase_demo_kernelPfii(
	.param .u64 .ptr .align 1 _Z17phase_demo_kernelPfii_param_0,
	.param .u32 _Z17phase_demo_kernelPfii_param_1,
	.param .u32 _Z17phase_demo_kernelPfii_param_2
)
{
	.reg .pred 	%p<6>;
	.reg .b32 	%r<23>;
	.reg .b32 	%f<22>;
	.reg .b64 	%rd<5>;

	ld.param.u64 	%rd1, [_Z17phase_demo_kernelPfii_param_0];
	ld.param.u32 	%r10, [_Z17phase_demo_kernelPfii_param_1];
	ld.param.u32 	%r9, [_Z17phase_demo_kernelPfii_param_2];
	mov.u32 	%r11, %ctaid.x;
	mov.u32 	%r12, %ntid.x;
	mov.u32 	%r13, %tid.x;
	mad.lo.s32 	%r1, %r11, %r12, %r13;
	cvt.rn.f32.s32 	%f1, %r10;
	mul.hi.s32 	%r14, %r1, 1321528399;
	shr.u32 	%r15, %r14, 31;
	shr.s32 	%r16, %r14, 2;
	add.s32 	%r17, %r16, %r15;
	mul.lo.s32 	%r18, %r17, 13;
	sub.s32 	%r19, %r1, %r18;
	cvt.rn.f32.s32 	%f11, %r19;
	mul.f32 	%f12, %f11, 0f3C23D70A;
	fma.rn.f32 	%f21, %f1, 0f3DCCCCCD, %f12;
	setp.lt.s32 	%p1, %r9, 1;
	@%p1 bra 	$L__BB0_7;
	mul.f32 	%f3, %f1, 0f3A83126F;
	and.b32  	%r2, %r9, 3;
	setp.lt.u32 	%p2, %r9, 4;
	@%p2 bra 	$L__BB0_4;
	and.b32  	%r20, %r9, 2147483644;
	neg.s32 	%r21, %r20;
$L__BB0_3:
	fma.rn.f32 	%f14, %f21, 0f3F7FBE77, %f3;
	fma.rn.f32 	%f15, %f14, 0f3F7FBE77, %f3;
	fma.rn.f32 	%f16, %f15, 0f3F7FBE77, %f3;
	fma.rn.f32 	%f21, %f16, 0f3F7FBE77, %f3;
	add.s32 	%r21, %r21, 4;
	setp.ne.s32 	%p3, %r21, 0;
	@%p3 bra 	$L__BB0_3;
$L__BB0_4:
	setp.eq.s32 	%p4, %r2, 0;
	@%p4 bra 	$L__BB0_7;
	neg.s32 	%r22, %r2;
$L__BB0_6:
	.pragma "nounroll";
	fma.rn.f32 	%f21, %f21, 0f3F7FBE77, %f3;
	add.s32 	%r22, %r22, 1;
	setp.ne.s32 	%p5, %r22, 0;
	@%p5 bra 	$L__BB0_6;
$L__BB0_7:
	cvta.to.global.u64 	%rd2, %rd1;
	mul.wide.s32 	%rd3, %r1, 4;
	add.s64 	%rd4, %rd2, %rd3;
	st.global.f32 	[%rd4], %f21;
	ret;

}


// ===== COMPILED SASS (sm_100) =====

	.target	sm_100

	.elftype	@"ET_EXEC"


//--------------------- .note.nv.tkinfo           --------------------------
	.section	.note.nv.tkinfo,"",@"SHT_NOTE"
	.sectionflags	@"SHF_NOTE_NV_TKINFO"
	.tkinfo
        /*0018*/ 	.word	0x00000002
        /*0030*/ 	.string	""
        /*0030*/ 	.string	"ptxas"
        /*0030*/ 	.string	"Cuda compilation tools, release 13.0, V13.0.88"
        /*0030*/ 	.string	"Build cuda_13.0.r13.0/compiler.36424714_0"
        /*0030*/ 	.string	"-arch sm_100 -m 64 "



//--------------------- .note.nv.cuinfo           --------------------------
	.section	.note.nv.cuinfo,"",@"SHT_NOTE"
	.sectionflags	@"SHF_NOTE_NV_CUINFO"
        /*0018*/ 	.short	0x0002
        /*001a*/ 	.short	0x0064
        /*001c*/ 	.short	0x0082
	.zero		2


//--------------------- .nv.info                  --------------------------
	.section	.nv.info,"",@"SHT_CUDA_INFO"
	.align	4


	//----- nvinfo : EIATTR_REGCOUNT
	.align		4
        /*0000*/ 	.byte	0x04, 0x2f
        /*0002*/ 	.short	(.L_1 - .L_0)
	.align		4
.L_0:
        /*0004*/ 	.word	index@(_Z17phase_demo_kernelPfii)
        /*0008*/ 	.word	0x00000008


	//----- nvinfo : EIATTR_FRAME_SIZE
	.align		4
.L_1:
        /*000c*/ 	.byte	0x04, 0x11
        /*000e*/ 	.short	(.L_3 - .L_2)
	.align		4
.L_2:
        /*0010*/ 	.word	index@(_Z17phase_demo_kernelPfii)
        /*0014*/ 	.word	0x00000000


	//----- nvinfo : EIATTR_MIN_STACK_SIZE
	.align		4
.L_3:
        /*0018*/ 	.byte	0x04, 0x12
        /*001a*/ 	.short	(.L_5 - .L_4)
	.align		4
.L_4:
        /*001c*/ 	.word	index@(_Z17phase_demo_kernelPfii)
        /*0020*/ 	.word	0x00000000
.L_5:


//--------------------- .nv.compat                --------------------------
	.section	.nv.compat,"",@"SHT_CUDA_COMPAT_INFO"
	.align	4
        /*0000*/ 	.byte	0x02, 0x09, 0x00, 0x00, 0x02, 0x02, 0x01, 0x00, 0x02, 0x05, 0x05, 0x00, 0x03, 0x07, 0x01, 0x01
        /*0010*/ 	.byte	0x02, 0x03, 0x00, 0x00, 0x02, 0x06, 0x01, 0x00, 0x04, 0x0b, 0x08, 0x00, 0x09, 0x00, 0x00, 0x00
        /*0020*/ 	.byte	0x00, 0x00, 0x00, 0x00


//--------------------- .nv.info._Z17phase_demo_kernelPfii --------------------------
	.section	.nv.info._Z17phase_demo_kernelPfii,"",@"SHT_CUDA_INFO"
	.sectionflags	@""
	.align	4


	//----- nvinfo : EIATTR_CUDA_API_VERSION
	.align		4
        /*0000*/ 	.byte	0x04, 0x37
        /*0002*/ 	.short	(.L_7 - .L_6)
.L_6:
        /*0004*/ 	.word	0x00000082


	//----- nvinfo : EIATTR_KPARAM_INFO
	.align		4
.L_7:
        /*0008*/ 	.byte	0x04, 0x17
        /*000a*/ 	.short	(.L_9 - .L_8)
.L_8:
        /*000c*/ 	.word	0x00000000
        /*0010*/ 	.short	0x0002
        /*0012*/ 	.short	0x000c
        /*0014*/ 	.byte	0x00, 0xf0, 0x11, 0x00


	//----- nvinfo : EIATTR_KPARAM_INFO
	.align		4
.L_9:
        /*0018*/ 	.byte	0x04, 0x17
        /*001a*/ 	.short	(.L_11 - .L_10)
.L_10:
        /*001c*/ 	.word	0x00000000
        /*0020*/ 	.short	0x0001
        /*0022*/ 	.short	0x0008
        /*0024*/ 	.byte	0x00, 0xf0, 0x11, 0x00


	//----- nvinfo : EIATTR_KPARAM_INFO
	.align		4
.L_11:
        /*0028*/ 	.byte	0x04, 0x17
        /*002a*/ 	.short	(.L_13 - .L_12)
.L_12:
        /*002c*/ 	.word	0x00000000
        /*0030*/ 	.short	0x0000
        /*0032*/ 	.short	0x0000
        /*0034*/ 	.byte	0x00, 0xf5, 0x21, 0x00


	//----- nvinfo : EIATTR_SPARSE_MMA_MASK
	.align		4
.L_13:
        /*0038*/ 	.byte	0x03, 0x50
        /*003a*/ 	.short	0x0000


	//----- nvinfo : EIATTR_MAXREG_COUNT
	.align		4
        /*003c*/ 	.byte	0x03, 0x1b
        /*003e*/ 	.short	0x00ff


	//----- nvinfo : EIATTR_MERCURY_ISA_VERSION
	.align		4
        /*0040*/ 	.byte	0x03, 0x5f
        /*0042*/ 	.short	0x0101


	//----- nvinfo : EIATTR_VRC_CTA_INIT_COUNT
	.align		4
        /*0044*/ 	.byte	0x02, 0x4a
	.zero		1
	.zero		1


	//----- nvinfo : EIATTR_EXIT_INSTR_OFFSETS
	.align		4
        /*0048*/ 	.byte	0x04, 0x1c
        /*004a*/ 	.short	(.L_15 - .L_14)


	//   ....[0]....
.L_14:
        /*004c*/ 	.word	0x00000510


	//----- nvinfo : EIATTR_CBANK_PARAM_SIZE
	.align		4
.L_15:
        /*0050*/ 	.byte	0x03, 0x19
        /*0052*/ 	.short	0x0010


	//----- nvinfo : EIATTR_PARAM_CBANK
	.align		4
        /*0054*/ 	.byte	0x04, 0x0a
        /*0056*/ 	.short	(.L_17 - .L_16)
	.align		4
.L_16:
        /*0058*/ 	.word	index@(.nv.constant0._Z17phase_demo_kernelPfii)
        /*005c*/ 	.short	0x0380
        /*005e*/ 	.short	0x0010


	//----- nvinfo : EIATTR_SW_WAR
	.align		4
.L_17:
        /*0060*/ 	.byte	0x04, 0x36
        /*0062*/ 	.short	(.L_19 - .L_18)
.L_18:
        /*0064*/ 	.word	0x00000008
.L_19:


//--------------------- .nv.callgraph             --------------------------
	.section	.nv.callgraph,"",@"SHT_CUDA_CALLGRAPH"
	.align	4
	.sectionentsize	8
	.align		4
        /*0000*/ 	.word	0x00000000
	.align		4
        /*0004*/ 	.word	0xffffffff
	.align		4
        /*0008*/ 	.word	0x00000000
	.align		4
        /*000c*/ 	.word	0xfffffffe
	.align		4
        /*0010*/ 	.word	0x00000000
	.align		4
        /*0014*/ 	.word	0xfffffffd
	.align		4
        /*0018*/ 	.word	0x00000000
	.align		4
        /*001c*/ 	.word	0xfffffffc


//--------------------- .text._Z17phase_demo_kernelPfii --------------------------
	.section	.text._Z17phase_demo_kernelPfii,"ax",@progbits
	.align	128
        .global         _Z17phase_demo_kernelPfii
        .type           _Z17phase_demo_kernelPfii,@function
        .size           _Z17phase_demo_kernelPfii,(.L_x_8 - _Z17phase_demo_kernelPfii)
        .other          _Z17phase_demo_kernelPfii,@"STO_CUDA_ENTRY STV_DEFAULT"
_Z17phase_demo_kernelPfii:
.text._Z17phase_demo_kernelPfii:
[----:B------:R-:W-:Y:S01]  /*0000*/  LDC R1, c[0x0][0x37c] ;  /* 0x0000df00ff017b82 */ /* 0x000fe20000000800 */
[----:B------:R-:W0:Y:S07]  /*0010*/  S2R R3, SR_TID.X ;  /* 0x0000000000037919 */ /* 0x000e2e0000002100 */
[----:B------:R-:W0:Y:S01]  /*0020*/  S2UR UR4, SR_CTAID.X ;  /* 0x00000000000479c3 */ /* 0x000e220000002500 */
[----:B------:R-:W1:Y:S07]  /*0030*/  LDCU.64 UR6, c[0x0][0x358] ;  /* 0x00006b00ff0677ac */ /* 0x000e6e0008000a00 */
[----:B------:R-:W0:Y:S02]  /*0040*/  LDC R0, c[0x0][0x360] ;  /* 0x0000d800ff007b82 */ /* 0x000e240000000800 */
[----:B0-----:R-:W-:Y:S01]  /*0050*/  IMAD R0, R0, UR4, R3 ;  /* 0x0000000400007c24 */ /* 0x001fe2000f8e0203 */
[----:B------:R-:W0:Y:S03]  /*0060*/  LDCU.64 UR4, c[0x0][0x388] ;  /* 0x00007100ff0477ac */ /* 0x000e260008000a00 */
[----:B------:R-:W-:-:S05]  /*0070*/  IMAD.HI R2, R0, 0x4ec4ec4f, RZ ;  /* 0x4ec4ec4f00027827 */ /* 0x000fca00078e02ff */
[----:B------:R-:W-:-:S04]  /*0080*/  SHF.R.U32.HI R3, RZ, 0x1f, R2 ;  /* 0x0000001fff037819 */ /* 0x000fc80000011602 */
[----:B------:R-:W-:-:S05]  /*0090*/  LEA.HI.SX32 R3, R2, R3, 0x1e ;  /* 0x0000000302037211 */ /* 0x000fca00078ff2ff */
[----:B------:R-:W-:Y:S01]  /*00a0*/  IMAD R3, R3, -0xd, R0 ;  /* 0xfffffff303037824 */ /* 0x000fe200078e0200 */
[----:B0-----:R-:W-:Y:S01]  /*00b0*/  UISETP.GE.AND UP0, UPT, UR5, 0x1, UPT ;  /* 0x000000010500788c */ /* 0x001fe2000bf06270 */
[----:B------:R-:W-:-:S03]  /*00c0*/  I2FP.F32.S32 R2, UR4 ;  /* 0x0000000400027c45 */ /* 0x000fc60008201400 */
[----:B------:R-:W-:-:S05]  /*00d0*/  I2FP.F32.S32 R3, R3 ;  /* 0x0000000300037245 */ /* 0x000fca0000201400 */
[----:B------:R-:W-:-:S04]  /*00e0*/  FMUL R3, R3, 0.0099999997764825820923 ;  /* 0x3c23d70a03037820 */ /* 0x000fc80000400000 */
[----:B------:R-:W-:Y:S01]  /*00f0*/  FFMA R5, R2, 0.10000000149011611938, R3 ;  /* 0x3dcccccd02057823 */ /* 0x000fe20000000003 */
[----:B-1----:R-:W-:Y:S06]  /*0100*/  BRA.U !UP0, `(.L_x_0) ;  /* 0x0000000108f47547 */ /* 0x002fec000b800000 */
[----:B------:R-:W-:Y:S01]  /*0110*/  UISETP.GE.U32.AND UP0, UPT, UR5, 0x4, UPT ;  /* 0x000000040500788c */ /* 0x000fe2000bf06070 */
[----:B------:R-:W-:Y:S01]  /*0120*/  FMUL R2, R2, 0.0010000000474974513054 ;  /* 0x3a83126f02027820 */ /* 0x000fe20000400000 */
[----:B------:R-:W-:-:S07]  /*0130*/  ULOP3.LUT UR4, UR5, 0x3, URZ, 0xc0, !UPT ;  /* 0x0000000305047892 */ /* 0x000fce000f8ec0ff */
[----:B------:R-:W-:Y:S05]  /*0140*/  BRA.U !UP0, `(.L_x_1) ;  /* 0x0000000108c87547 */ /* 0x000fea000b800000 */
[----:B------:R-:W-:-:S04]  /*0150*/  ULOP3.LUT UR5, UR5, 0x7ffffffc, URZ, 0xc0, !UPT ;  /* 0x7ffffffc05057892 */ /* 0x000fc8000f8ec0ff */
[----:B------:R-:W-:-:S04]  /*0160*/  UIADD3 UR5, UPT, UPT, -UR5, URZ, URZ ;  /* 0x000000ff05057290 */ /* 0x000fc8000fffe1ff */
[----:B------:R-:W-:-:S09]  /*0170*/  UISETP.GE.AND UP0, UPT, UR5, URZ, UPT ;  /* 0x000000ff0500728c */ /* 0x000fd2000bf06270 */
[----:B------:R-:W-:Y:S05]  /*0180*/  BRA.U UP0, `(.L_x_2) ;  /* 0x00000001009c7547 */ /* 0x000fea000b800000 */
[----:B------:R-:W-:Y:S02]  /*0190*/  UIADD3 UR8, UPT, UPT, -UR5, URZ, URZ ;  /* 0x000000ff05087290 */ /* 0x000fe4000fffe1ff */
[----:B------:R-:W-:Y:S02]  /*01a0*/  UPLOP3.LUT UP0, UPT, UPT, UPT, UPT, 0x80, 0x8 ;  /* 0x000000000008789c */ /* 0x000fe40003f0f070 */
[----:B------:R-:W-:-:S09]  /*01b0*/  UISETP.GT.AND UP1, UPT, UR8, 0xc, UPT ;  /* 0x0000000c0800788c */ /* 0x000fd2000bf24270 */
[----:B------:R-:W-:Y:S05]  /*01c0*/  BRA.U !UP1, `(.L_x_3) ;  /* 0x0000000109507547 */ /* 0x000fea000b800000 */
[----:B------:R-:W-:-:S11]  /*01d0*/  UPLOP3.LUT UP0, UPT, UPT, UPT, UPT, 0x40, 0x4 ;  /* 0x000000000004789c */ /* 0x000fd60003f0e870 */
.L_x_4:
[----:B------:R-:W-:Y:S01]  /*01e0*/  FFMA R5, R5, 0.99900001287460327148, R2 ;  /* 0x3f7fbe7705057823 */ /* 0x000fe20000000002 */
[----:B------:R-:W-:-:S03]  /*01f0*/  UIADD3 UR5, UPT, UPT, UR5, 0x10, URZ ;  /* 0x0000001005057890 */ /* 0x000fc6000fffe0ff */
[----:B------:R-:W-:Y:S01]  /*0200*/  FFMA R5, R5, 0.99900001287460327148, R2 ;  /* 0x3f7fbe7705057823 */ /* 0x000fe20000000002 */
[----:B------:R-:W-:-:S03]  /*0210*/  UISETP.GE.AND UP1, UPT, UR5, -0xc, UPT ;  /* 0xfffffff40500788c */ /* 0x000fc6000bf26270 */
[----:B------:R-:W-:-:S04]  /*0220*/  FFMA R5, R5, 0.99900001287460327148, R2 ;  /* 0x3f7fbe7705057823 */ /* 0x000fc80000000002 */
        /* <DEDUP_REMOVED lines=12> */
[----:B------:R-:W-:Y:S01]  /*02f0*/  FFMA R5, R5, 0.99900001287460327148, R2 ;  /* 0x3f7fbe7705057823 */ /* 0x000fe20000000002 */
[----:B------:R-:W-:Y:S06]  /*0300*/  BRA.U !UP1, `(.L_x_4) ;  /* 0xfffffffd09b47547 */ /* 0x000fec000b83ffff */
.L_x_3:
[----:B------:R-:W-:-:S04]  /*0310*/  UIADD3 UR8, UPT, UPT, -UR5, URZ, URZ ;  /* 0x000000ff05087290 */ /* 0x000fc8000fffe1ff */
[----:B------:R-:W-:-:S09]  /*0320*/  UISETP.GT.AND UP1, UPT, UR8, 0x4, UPT ;  /* 0x000000040800788c */ /* 0x000fd2000bf24270 */
[----:B------:R-:W-:Y:S05]  /*0330*/  BRA.U !UP1, `(.L_x_5) ;  /* 0x0000000109287547 */ /* 0x000fea000b800000 */
[--C-:B------:R-:W-:Y:S01]  /*0340*/  FFMA R5, R5, 0.99900001287460327148, R2.reuse ;  /* 0x3f7fbe7705057823 */ /* 0x100fe20000000002 */
[----:B------:R-:W-:Y:S02]  /*0350*/  UPLOP3.LUT UP0, UPT, UPT, UPT, UPT, 0x40, 0x4 ;  /* 0x000000000004789c */ /* 0x000fe40003f0e870 */
[----:B------:R-:W-:Y:S01]  /*0360*/  UIADD3 UR5, UPT, UPT, UR5, 0x8, URZ ;  /* 0x0000000805057890 */ /* 0x000fe2000fffe0ff */
[----:B------:R-:W-:-:S04]  /*0370*/  FFMA R5, R5, 0.99900001287460327148, R2 ;  /* 0x3f7fbe7705057823 */ /* 0x000fc80000000002 */
[----:B------:R-:W-:-:S04]  /*0380*/  FFMA R5, R5, 0.99900001287460327148, R2 ;  /* 0x3f7fbe7705057823 */ /* 0x000fc80000000002 */
[----:B------:R-:W-:-:S04]  /*0390*/  FFMA R5, R5, 0.99900001287460327148, R2 ;  /* 0x3f7fbe7705057823 */ /* 0x000fc80000000002 */
[----:B------:R-:W-:-:S04]  /*03a0*/  FFMA R5, R5, 0.99900001287460327148, R2 ;  /* 0x3f7fbe7705057823 */ /* 0x000fc80000000002 */
[----:B------:R-:W-:-:S04]  /*03b0*/  FFMA R5, R5, 0.99900001287460327148, R2 ;  /* 0x3f7fbe7705057823 */ /* 0x000fc80000000002 */
[----:B------:R-:W-:-:S04]  /*03c0*/  FFMA R5, R5, 0.99900001287460327148, R2 ;  /* 0x3f7fbe7705057823 */ /* 0x000fc80000000002 */
[----:B------:R-:W-:-:S07]  /*03d0*/  FFMA R5, R5, 0.99900001287460327148, R2 ;  /* 0x3f7fbe7705057823 */ /* 0x000fce0000000002 */
.L_x_5:
[----:B------:R-:W-:-:S09]  /*03e0*/  UISETP.NE.OR UP0, UPT, UR5, URZ, UP0 ;  /* 0x000000ff0500728c */ /* 0x000fd20008705670 */
[----:B------:R-:W-:Y:S05]  /*03f0*/  BRA.U !UP0, `(.L_x_1) ;  /* 0x00000001081c7547 */ /* 0x000fea000b800000 */
.L_x_2:
[----:B------:R-:W-:Y:S01]  /*0400*/  UIADD3 UR5, UPT, UPT, UR5, 0x4, URZ ;  /* 0x0000000405057890 */ /* 0x000fe2000fffe0ff */
[----:B------:R-:W-:-:S03]  /*0410*/  FFMA R5, R5, 0.99900001287460327148, R2 ;  /* 0x3f7fbe7705057823 */ /* 0x000fc60000000002 */
[----:B------:R-:W-:Y:S01]  /*0420*/  UISETP.NE.AND UP0, UPT, UR5, URZ, UPT ;  /* 0x000000ff0500728c */ /* 0x000fe2000bf05270 */
[----:B------:R-:W-:-:S04]  /*0430*/  FFMA R5, R5, 0.99900001287460327148, R2 ;  /* 0x3f7fbe7705057823 */ /* 0x000fc80000000002 */
[----:B------:R-:W-:-:S04]  /*0440*/  FFMA R5, R5, 0.99900001287460327148, R2 ;  /* 0x3f7fbe7705057823 */ /* 0x000fc80000000002 */
[----:B------:R-:W-:Y:S01]  /*0450*/  FFMA R5, R5, 0.99900001287460327148, R2 ;  /* 0x3f7fbe7705057823 */ /* 0x000fe20000000002 */
[----:B------:R-:W-:Y:S06]  /*0460*/  BRA.U UP0, `(.L_x_2) ;  /* 0xfffffffd00e47547 */ /* 0x000fec000b83ffff */
.L_x_1:
[----:B------:R-:W-:-:S09]  /*0470*/  UISETP.NE.AND UP0, UPT, UR4, URZ, UPT ;  /* 0x000000ff0400728c */ /* 0x000fd2000bf05270 */
[----:B------:R-:W-:Y:S05]  /*0480*/  BRA.U !UP0, `(.L_x_0) ;  /* 0x0000000108147547 */ /* 0x000fea000b800000 */
[----:B------:R-:W-:-:S12]  /*0490*/  UIADD3 UR4, UPT, UPT, -UR4, URZ, URZ ;  /* 0x000000ff04047290 */ /* 0x000fd8000fffe1ff */
.L_x_6:
[----:B------:R-:W-:Y:S01]  /*04a0*/  UIADD3 UR4, UPT, UPT, UR4, 0x1, URZ ;  /* 0x0000000104047890 */ /* 0x000fe2000fffe0ff */
[----:B------:R-:W-:-:S03]  /*04b0*/  FFMA R5, R5, 0.99900001287460327148, R2 ;  /* 0x3f7fbe7705057823 */ /* 0x000fc60000000002 */
[----:B------:R-:W-:-:S09]  /*04c0*/  UISETP.NE.AND UP0, UPT, UR4, URZ, UPT ;  /* 0x000000ff0400728c */ /* 0x000fd2000bf05270 */
[----:B------:R-:W-:Y:S05]  /*04d0*/  BRA.U UP0, `(.L_x_6) ;  /* 0xfffffffd00f07547 */ /* 0x000fea000b83ffff */
.L_x_0:
[----:B------:R-:W0:Y:S02]  /*04e0*/  LDC.64 R2, c[0x0][0x380] ;  /* 0x0000e000ff027b82 */ /* 0x000e240000000a00 */
[----:B0-----:R-:W-:-:S05]  /*04f0*/  IMAD.WIDE R2, R0, 0x4, R2 ;  /* 0x0000000400027825 */ /* 0x001fca00078e0202 */
[----:B------:R-:W-:Y:S01]  /*0500*/  STG.E desc[UR6][R2.64], R5 ;  /* 0x0000000502007986 */ /* 0x000fe2000c101906 */
[----:B------:R-:W-:Y:S05]  /*0510*/  EXIT ;  /* 0x000000000000794d */ /* 0x000fea0003800000 */
.L_x_7:
[----:B------:R-:W-:-:S00]  /*0520*/  BRA `(.L_x_7) ;  /* 0xfffffffc00fc7947 */ /* 0x000fc0000383ffff */
[----:B------:R-:W-:-:S00]  /*0530*/  NOP ;  /* 0x0000000000007918 */ /* 0x000fc00000000000 */
        /* <DEDUP_REMOVED lines=12> */
.L_x_8:


//--------------------- .nv.shared.reserved.0     --------------------------
	.section	.nv.shared.reserved.0,"aw",@nobits
	.weak		__nv_reservedSMEM_offset_0_alias
	.size		__nv_reservedSMEM_offset_0_alias, 0, 64
	.other		__nv_reservedSMEM_offset_0_alias,@"STO_CUDA_RESERVED_SHARED STV_DEFAULT"
__nv_reservedSMEM_offset_0_alias:
	.zero		0
	.zero		64


//--------------------- .nv.constant0._Z17phase_demo_kernelPfii --------------------------
	.section	.nv.constant0._Z17phase_demo_kernelPfii,"a",@progbits
	.sectionflags	@""
	.align	4
.nv.constant0._Z17phase_demo_kernelPfii:
	.zero		912


//--------------------- SYMBOLS --------------------------

	.type		.nv.reservedSmem.offset0,@object
	.size		.nv.reservedSmem.offset0,0x4
